	.headerflags	@"EF_CUDA_TEXMODE_UNIFIED EF_CUDA_64BIT_ADDRESS EF_CUDA_ACCELERATORS EF_CUDA_SM90 EF_CUDA_VIRTUAL_SM(EF_CUDA_SM90)"
	.elftype	@"ET_EXEC"


//--------------------- .nv.info                  --------------------------
	.section	.nv.info,"",@"SHT_CUDA_INFO"
	.align	4


	//----- nvinfo : EIATTR_REGCOUNT
	.align		4
        /*0000*/ 	.byte	0x04, 0x2f
        /*0002*/ 	.short	(.L_3 - .L_2)
	.align		4
.L_2:
        /*0004*/ 	.word	index@(triton_poi_fused__native_batch_norm_legit_no_training_add_13)
        /*0008*/ 	.word	0x0000001e


	//----- nvinfo : EIATTR_MIN_STACK_SIZE
	.align		4
.L_3:
        /*000c*/ 	.byte	0x04, 0x12
        /*000e*/ 	.short	(.L_5 - .L_4)
	.align		4
.L_4:
        /*0010*/ 	.word	index@(triton_poi_fused__native_batch_norm_legit_no_training_add_13)
        /*0014*/ 	.word	0x00000000


	//----- nvinfo : EIATTR_FRAME_SIZE
	.align		4
.L_5:
        /*0018*/ 	.byte	0x04, 0x11
        /*001a*/ 	.short	(.L_7 - .L_6)
	.align		4
.L_6:
        /*001c*/ 	.word	index@(triton_poi_fused__native_batch_norm_legit_no_training_add_13)
        /*0020*/ 	.word	0x00000000


	//----- nvinfo : EIATTR_MIN_STACK_SIZE
	.align		4
.L_7:
        /*0024*/ 	.byte	0x04, 0x12
        /*0026*/ 	.short	(.L_9 - .L_8)
	.align		4
.L_8:
        /*0028*/ 	.word	index@(triton_poi_fused__native_batch_norm_legit_no_training_add_13)
        /*002c*/ 	.word	0x00000000
.L_9:


//--------------------- .nv.info.triton_poi_fused__native_batch_norm_legit_no_training_add_13 --------------------------
	.section	.nv.info.triton_poi_fused__native_batch_norm_legit_no_training_add_13,"",@"SHT_CUDA_INFO"
	.sectionflags	@""
	.align	4


	//----- nvinfo : EIATTR_CUDA_API_VERSION
	.align		4
        /*0000*/ 	.byte	0x04, 0x37
        /*0002*/ 	.short	(.L_11 - .L_10)
.L_10:
        /*0004*/ 	.word	0x0000007c


	//----- nvinfo : EIATTR_KPARAM_INFO
	.align		4
.L_11:
        /*0008*/ 	.byte	0x04, 0x17
        /*000a*/ 	.short	(.L_13 - .L_12)
.L_12:
        /*000c*/ 	.word	0x00000000
        /*0010*/ 	.short	0x0008
        /*0012*/ 	.short	0x003c
        /*0014*/ 	.byte	0x00, 0xf0, 0x11, 0x00


	//----- nvinfo : EIATTR_KPARAM_INFO
	.align		4
.L_13:
        /*0018*/ 	.byte	0x04, 0x17
        /*001a*/ 	.short	(.L_15 - .L_14)
.L_14:
        /*001c*/ 	.word	0x00000000
        /*0020*/ 	.short	0x0007
        /*0022*/ 	.short	0x0038
        /*0024*/ 	.byte	0x00, 0xf0, 0x11, 0x00


	//----- nvinfo : EIATTR_KPARAM_INFO
	.align		4
.L_15:
        /*0028*/ 	.byte	0x04, 0x17
        /*002a*/ 	.short	(.L_17 - .L_16)
.L_16:
        /*002c*/ 	.word	0x00000000
        /*0030*/ 	.short	0x0006
        /*0032*/ 	.short	0x0030
        /*0034*/ 	.byte	0x00, 0xf4, 0x21, 0x00


	//----- nvinfo : EIATTR_KPARAM_INFO
	.align		4
.L_17:
        /*0038*/ 	.byte	0x04, 0x17
        /*003a*/ 	.short	(.L_19 - .L_18)
.L_18:
        /*003c*/ 	.word	0x00000000
        /*0040*/ 	.short	0x0005
        /*0042*/ 	.short	0x0028
        /*0044*/ 	.byte	0x00, 0xf4, 0x21, 0x00


	//----- nvinfo : EIATTR_KPARAM_INFO
	.align		4
.L_19:
        /*0048*/ 	.byte	0x04, 0x17
        /*004a*/ 	.short	(.L_21 - .L_20)
.L_20:
        /*004c*/ 	.word	0x00000000
        /*0050*/ 	.short	0x0004
        /*0052*/ 	.short	0x0020
        /*0054*/ 	.byte	0x00, 0xf4, 0x21, 0x00


	//----- nvinfo : EIATTR_KPARAM_INFO
	.align		4
.L_21:
        /*0058*/ 	.byte	0x04, 0x17
        /*005a*/ 	.short	(.L_23 - .L_22)
.L_22:
        /*005c*/ 	.word	0x00000000
        /*0060*/ 	.short	0x0003
        /*0062*/ 	.short	0x0018
        /*0064*/ 	.byte	0x00, 0xf4, 0x21, 0x00


	//----- nvinfo : EIATTR_KPARAM_INFO
	.align		4
.L_23:
        /*0068*/ 	.byte	0x04, 0x17
        /*006a*/ 	.short	(.L_25 - .L_24)
.L_24:
        /*006c*/ 	.word	0x00000000
        /*0070*/ 	.short	0x0002
        /*0072*/ 	.short	0x0010
        /*0074*/ 	.byte	0x00, 0xf4, 0x21, 0x00


	//----- nvinfo : EIATTR_KPARAM_INFO
	.align		4
.L_25:
        /*0078*/ 	.byte	0x04, 0x17
        /*007a*/ 	.short	(.L_27 - .L_26)
.L_26:
        /*007c*/ 	.word	0x00000000
        /*0080*/ 	.short	0x0001
        /*0082*/ 	.short	0x0008
        /*0084*/ 	.byte	0x00, 0xf4, 0x21, 0x00


	//----- nvinfo : EIATTR_KPARAM_INFO
	.align		4
.L_27:
        /*0088*/ 	.byte	0x04, 0x17
        /*008a*/ 	.short	(.L_29 - .L_28)
.L_28:
        /*008c*/ 	.word	0x00000000
        /*0090*/ 	.short	0x0000
        /*0092*/ 	.short	0x0000
        /*0094*/ 	.byte	0x00, 0xf4, 0x21, 0x00


	//----- nvinfo : EIATTR_SPARSE_MMA_MASK
	.align		4
.L_29:
        /*0098*/ 	.byte	0x03, 0x50
        /*009a*/ 	.short	0x0000


	//----- nvinfo : EIATTR_MAXREG_COUNT
	.align		4
        /*009c*/ 	.byte	0x03, 0x1b
        /*009e*/ 	.short	0x00ff


	//----- nvinfo : EIATTR_EXIT_INSTR_OFFSETS
	.align		4
        /*00a0*/ 	.byte	0x04, 0x1c
        /*00a2*/ 	.short	(.L_31 - .L_30)


	//   ....[0]....
.L_30:
        /*00a4*/ 	.word	0x00000480


	//   ....[1]....
        /*00a8*/ 	.word	0x00000540


	//----- nvinfo : EIATTR_REQNTID
	.align		4
.L_31:
        /*00ac*/ 	.byte	0x04, 0x10
        /*00ae*/ 	.short	(.L_33 - .L_32)
.L_32:
        /*00b0*/ 	.word	0x00000080
        /*00b4*/ 	.word	0x00000001
        /*00b8*/ 	.word	0x00000001


	//----- nvinfo : EIATTR_CBANK_PARAM_SIZE
	.align		4
.L_33:
        /*00bc*/ 	.byte	0x03, 0x19
        /*00be*/ 	.short	0x0040


	//----- nvinfo : EIATTR_PARAM_CBANK
	.align		4
        /*00c0*/ 	.byte	0x04, 0x0a
        /*00c2*/ 	.short	(.L_35 - .L_34)
	.align		4
.L_34:
        /*00c4*/ 	.word	index@(.nv.constant0.triton_poi_fused__native_batch_norm_legit_no_training_add_13)
        /*00c8*/ 	.short	0x0210
        /*00ca*/ 	.short	0x0040


	//----- nvinfo : EIATTR_SW_WAR
	.align		4
.L_35:
        /*00cc*/ 	.byte	0x04, 0x36
        /*00ce*/ 	.short	(.L_37 - .L_36)
.L_36:
        /*00d0*/ 	.word	0x00000008
.L_37:


//--------------------- .nv.callgraph             --------------------------
	.section	.nv.callgraph,"",@"SHT_CUDA_CALLGRAPH"
	.align	4
	.sectionentsize	8
	.align		4
        /*0000*/ 	.word	0x00000000
	.align		4
        /*0004*/ 	.word	0xffffffff
	.align		4
        /*0008*/ 	.word	0x00000000
	.align		4
        /*000c*/ 	.word	0xfffffffe
	.align		4
        /*0010*/ 	.word	0x00000000
	.align		4
        /*0014*/ 	.word	0xfffffffd
	.align		4
        /*0018*/ 	.word	0x00000000
	.align		4
        /*001c*/ 	.word	0xfffffffc


//--------------------- .nv.constant4             --------------------------
	.section	.nv.constant4,"a",@progbits
	.align	8
	.align		8
.nv.constant4:
        /*0000*/ 	.dword	_$_str
	.align		8
        /*0008*/ 	.dword	_$_str_$_2


//--------------------- .text.triton_poi_fused__native_batch_norm_legit_no_training_add_13 --------------------------
	.section	.text.triton_poi_fused__native_batch_norm_legit_no_training_add_13,"ax",@progbits
	.sectionflags	@"SHF_BARRIERS=1"
	.align	128
        .global         triton_poi_fused__native_batch_norm_legit_no_training_add_13
        .type           triton_poi_fused__native_batch_norm_legit_no_training_add_13,@function
        .size           triton_poi_fused__native_batch_norm_legit_no_training_add_13,(.L_x_1 - triton_poi_fused__native_batch_norm_legit_no_training_add_13)
        .other          triton_poi_fused__native_batch_norm_legit_no_training_add_13,@"STO_CUDA_ENTRY STV_DEFAULT"
triton_poi_fused__native_batch_norm_legit_no_training_add_13:
.text.triton_poi_fused__native_batch_norm_legit_no_training_add_13:
[----:B------:R-:W0:Y:S01]  /*0000*/  LDC R1, c[0x0][0x28] ;  /* 0x00000a00ff017b82 */ /* 0x000e220000000800 */
[----:B------:R-:W1:Y:S07]  /*0010*/  S2R R15, SR_CTAID.X ;  /* 0x00000000000f7919 */ /* 0x000e6e0000002500 */
[----:B------:R-:W2:Y:S01]  /*0020*/  LDC.64 R8, c[0x0][0x228] ;  /* 0x00008a00ff087b82 */ /* 0x000ea20000000a00 */
[----:B------:R-:W-:Y:S01]  /*0030*/  CS2R R20, SRZ ;  /* 0x0000000000147805 */ /* 0x000fe2000001ff00 */
[----:B------:R-:W-:Y:S01]  /*0040*/  ULDC.64 UR6, c[0x0][0x208] ;  /* 0x0000820000067ab9 */ /* 0x000fe20000000a00 */
[----:B------:R-:W3:Y:S01]  /*0050*/  S2R R18, SR_TID.X ;  /* 0x0000000000127919 */ /* 0x000ee20000002100 */
[----:B------:R-:W4:Y:S04]  /*0060*/  S2R R19, SR_CTAID.Y ;  /* 0x0000000000137919 */ /* 0x000f280000002600 */
[----:B------:R-:W5:Y:S08]  /*0070*/  LDC.64 R12, c[0x0][0x218] ;  /* 0x00008600ff0c7b82 */ /* 0x000f700000000a00 */
[----:B------:R-:W3:Y:S08]  /*0080*/  LDC.64 R10, c[0x0][0x220] ;  /* 0x00008800ff0a7b82 */ /* 0x000ef00000000a00 */
[----:B------:R-:W5:Y:S01]  /*0090*/  LDC.64 R2, c[0x0][0x230] ;  /* 0x00008c00ff027b82 */ /* 0x000f620000000a00 */
[C---:B-1----:R-:W-:Y:S01]  /*00a0*/  ISETP.GE.AND P0, PT, R15.reuse, 0x18, PT ;  /* 0x000000180f00780c */ /* 0x042fe20003f06270 */
[----:B--2---:R-:W-:-:S06]  /*00b0*/  IMAD.WIDE R8, R15, 0x4, R8 ;  /* 0x000000040f087825 */ /* 0x004fcc00078e0208 */
[----:B------:R-:W1:Y:S08]  /*00c0*/  LDC.64 R4, c[0x0][0x238] ;  /* 0x00008e00ff047b82 */ /* 0x000e700000000a00 */
[----:B------:R-:W2:Y:S01]  /*00d0*/  LDC.64 R6, c[0x0][0x210] ;  /* 0x00008400ff067b82 */ /* 0x000ea20000000a00 */
[----:B------:R5:W2:Y:S01]  /*00e0*/  @!P0 LDG.E.EL R20, desc[UR6][R8.64] ;  /* 0x0000000608148981 */ /* 0x000aa2000c2e1900 */
[----:B---3--:R-:W-:Y:S01]  /*00f0*/  LOP3.LUT R14, R18, 0x7f, RZ, 0xc0, !PT ;  /* 0x0000007f120e7812 */ /* 0x008fe200078ec0ff */
[----:B------:R-:W-:Y:S01]  /*0100*/  HFMA2.MMA R0, -RZ, RZ, 0, 0 ;  /* 0x00000000ff007435 */ /* 0x000fe200000001ff */
[----:B0-----:R-:W-:-:S02]  /*0110*/  IMAD.WIDE R10, R15, 0x4, R10 ;  /* 0x000000040f0a7825 */ /* 0x001fc400078e020a */
[----:B----4-:R-:W-:Y:S02]  /*0120*/  PRMT R16, R14, 0x6540, R19 ;  /* 0x000065400e107816 */ /* 0x010fe40000000013 */
[----:B------:R-:W-:Y:S01]  /*0130*/  CS2R R26, SRZ ;  /* 0x00000000001a7805 */ /* 0x000fe2000001ff00 */
[----:B------:R-:W3:Y:S01]  /*0140*/  @!P0 LDG.E.EL R21, desc[UR6][R10.64] ;  /* 0x000000060a158981 */ /* 0x000ee2000c2e1900 */
[C---:B------:R-:W-:Y:S01]  /*0150*/  LOP3.LUT R22, R16.reuse, 0x80, RZ, 0xfc, !PT ;  /* 0x0000008010167812 */ /* 0x040fe200078efcff */
[C-C-:B------:R-:W-:Y:S01]  /*0160*/  IMAD R17, R16.reuse, 0x18, R15.reuse ;  /* 0x0000001810117824 */ /* 0x140fe200078e020f */
[----:B------:R-:W-:Y:S02]  /*0170*/  ISETP.LT.AND P1, PT, R16, 0x100, !P0 ;  /* 0x000001001000780c */ /* 0x000fe40004721270 */
[C---:B------:R-:W-:Y:S01]  /*0180*/  ISETP.LT.AND P2, PT, R22.reuse, 0x100, !P0 ;  /* 0x000001001600780c */ /* 0x040fe20004741270 */
[----:B------:R-:W-:Y:S01]  /*0190*/  IMAD R23, R22, 0x18, R15 ;  /* 0x0000001816177824 */ /* 0x000fe200078e020f */
[----:B------:R-:W-:Y:S01]  /*01a0*/  MOV R16, RZ ;  /* 0x000000ff00107202 */ /* 0x000fe20000000f00 */
[----:B-----5:R-:W-:Y:S01]  /*01b0*/  IMAD.WIDE R8, R17, 0x4, R12 ;  /* 0x0000000411087825 */ /* 0x020fe200078e020c */
[----:B------:R-:W-:-:S03]  /*01c0*/  HFMA2.MMA R22, -RZ, RZ, 0, 0 ;  /* 0x00000000ff167435 */ /* 0x000fc600000001ff */
[----:B------:R-:W-:-:S04]  /*01d0*/  IMAD.WIDE R12, R23, 0x4, R12 ;  /* 0x00000004170c7825 */ /* 0x000fc800078e020c */
[----:B------:R0:W3:Y:S01]  /*01e0*/  @P1 LDG.E.EL R0, desc[UR6][R8.64] ;  /* 0x0000000608001981 */ /* 0x0000e2000c2e1900 */
[----:B------:R-:W-:-:S03]  /*01f0*/  IMAD.WIDE R2, R15, 0x4, R2 ;  /* 0x000000040f027825 */ /* 0x000fc600078e0202 */
[----:B------:R-:W4:Y:S01]  /*0200*/  @P2 LDG.E.EL R16, desc[UR6][R12.64] ;  /* 0x000000060c102981 */ /* 0x000f22000c2e1900 */
[----:B-1----:R-:W-:-:S03]  /*0210*/  IMAD.WIDE R4, R15, 0x4, R4 ;  /* 0x000000040f047825 */ /* 0x002fc600078e0204 */
[----:B------:R1:W5:Y:S01]  /*0220*/  @!P0 LDG.E.EL R22, desc[UR6][R2.64] ;  /* 0x0000000602168981 */ /* 0x000362000c2e1900 */
[----:B--2---:R-:W-:-:S03]  /*0230*/  IMAD.WIDE R24, R17, 0x4, R6 ;  /* 0x0000000411187825 */ /* 0x004fc600078e0206 */
[----:B------:R-:W5:Y:S01]  /*0240*/  @!P0 LDG.E.EL R27, desc[UR6][R4.64] ;  /* 0x00000006041b8981 */ /* 0x000f62000c2e1900 */
[----:B0-----:R-:W-:Y:S01]  /*0250*/  IMAD.WIDE R8, R23, 0x4, R6 ;  /* 0x0000000417087825 */ /* 0x001fe200078e0206 */
[----:B------:R-:W-:Y:S02]  /*0260*/  MOV R6, RZ ;  /* 0x000000ff00067202 */ /* 0x000fe40000000f00 */
[----:B------:R-:W2:Y:S04]  /*0270*/  @P1 LDG.E.EL R26, desc[UR6][R24.64] ;  /* 0x00000006181a1981 */ /* 0x000ea8000c2e1900 */
[----:B------:R-:W2:Y:S01]  /*0280*/  @P2 LDG.E.EL R6, desc[UR6][R8.64] ;  /* 0x0000000608062981 */ /* 0x000ea2000c2e1900 */
[----:B-1----:R-:W-:Y:S01]  /*0290*/  HFMA2.MMA R2, -RZ, RZ, 1.625, 0 ;  /* 0x3e800000ff027435 */ /* 0x002fe200000001ff */
[----:B------:R-:W0:Y:S01]  /*02a0*/  S2UR UR5, SR_CgaCtaId ;  /* 0x00000000000579c3 */ /* 0x000e220000008800 */
[----:B------:R-:W-:Y:S01]  /*02b0*/  UMOV UR4, 0x400 ;  /* 0x0000040000047882 */ /* 0x000fe20000000000 */
[----:B------:R-:W-:-:S04]  /*02c0*/  SHF.L.U32 R18, R18, 0x1, RZ ;  /* 0x0000000112127819 */ /* 0x000fc800000006ff */
[----:B------:R-:W-:Y:S01]  /*02d0*/  LOP3.LUT R18, R18, 0xfe, RZ, 0xc0, !PT ;  /* 0x000000fe12127812 */ /* 0x000fe200078ec0ff */
[----:B0-----:R-:W-:-:S06]  /*02e0*/  UPRMT UR4, UR5, 0x654, UR4 ;  /* 0x0000065405047896 */ /* 0x001fcc0008000004 */
[----:B------:R-:W-:Y:S02]  /*02f0*/  LEA R14, R14, UR4, 0x2 ;  /* 0x000000040e0e7c11 */ /* 0x000fe4000f8e10ff */
[----:B------:R-:W-:-:S04]  /*0300*/  PRMT R19, R18, 0x6540, R19 ;  /* 0x0000654012137816 */ /* 0x000fc80000000013 */
[----:B------:R-:W-:Y:S02]  /*0310*/  ISETP.LT.AND P0, PT, R19, 0x100, !P0 ;  /* 0x000001001300780c */ /* 0x000fe40004701270 */
[----:B------:R-:W-:Y:S01]  /*0320*/  LEA R18, R18, UR4, 0x2 ;  /* 0x0000000412127c11 */ /* 0x000fe2000f8e10ff */
[----:B------:R-:W-:-:S04]  /*0330*/  FADD R20, R20, 9.9999997473787516356e-06 ;  /* 0x3727c5ac14147421 */ /* 0x000fc80000000000 */
[----:B------:R-:W0:Y:S02]  /*0340*/  MUFU.SQRT R7, R20 ;  /* 0x0000001400077308 */ /* 0x000e240000002000 */
[C---:B0-----:R-:W-:Y:S02]  /*0350*/  FSETP.GT.AND P1, PT, R7.reuse, 8.50705917302346158658e+37, PT ;  /* 0x7e8000000700780b */ /* 0x041fe40003f24000 */
[----:B------:R-:W-:-:S11]  /*0360*/  FSETP.GEU.AND P2, PT, R7, 1.175494350822287508e-38, PT ;  /* 0x008000000700780b */ /* 0x000fd60003f4e000 */
[----:B------:R-:W-:-:S04]  /*0370*/  @P1 FMUL R7, R7, 0.25 ;  /* 0x3e80000007071820 */ /* 0x000fc80000400000 */
[----:B------:R-:W-:-:S06]  /*0380*/  @!P2 FMUL R7, R7, 16777216 ;  /* 0x4b8000000707a820 */ /* 0x000fcc0000400000 */
[----:B------:R-:W0:Y:S01]  /*0390*/  MUFU.RCP R7, R7 ;  /* 0x0000000700077308 */ /* 0x000e220000001000 */
[----:B------:R-:W-:Y:S01]  /*03a0*/  FSEL R2, R2, 1, P1 ;  /* 0x3f80000002027808 */ /* 0x000fe20000800000 */
[----:B---3--:R-:W-:-:S04]  /*03b0*/  FADD R0, -R21, R0 ;  /* 0x0000000015007221 */ /* 0x008fc80000000100 */
[----:B------:R-:W-:Y:S01]  /*03c0*/  @!P2 FMUL R2, R2, 16777216 ;  /* 0x4b8000000202a820 */ /* 0x000fe20000400000 */
[----:B----4-:R-:W-:-:S03]  /*03d0*/  FADD R16, -R21, R16 ;  /* 0x0000001015107221 */ /* 0x010fc60000000100 */
[----:B0-----:R-:W-:-:S04]  /*03e0*/  FMUL R3, R7, R2 ;  /* 0x0000000207037220 */ /* 0x001fc80000400000 */
[-C--:B------:R-:W-:Y:S01]  /*03f0*/  FMUL R0, R0, R3.reuse ;  /* 0x0000000300007220 */ /* 0x080fe20000400000 */
[----:B------:R-:W-:-:S03]  /*0400*/  FMUL R16, R16, R3 ;  /* 0x0000000310107220 */ /* 0x000fc60000400000 */
[-CC-:B-----5:R-:W-:Y:S01]  /*0410*/  FFMA R3, R0, R22.reuse, R27.reuse ;  /* 0x0000001600037223 */ /* 0x1a0fe2000000001b */
[----:B------:R-:W-:-:S03]  /*0420*/  FFMA R27, R16, R22, R27 ;  /* 0x00000016101b7223 */ /* 0x000fc6000000001b */
[----:B--2---:R-:W-:Y:S01]  /*0430*/  FADD R3, R3, R26 ;  /* 0x0000001a03037221 */ /* 0x004fe20000000000 */
[----:B------:R-:W-:-:S04]  /*0440*/  FADD R6, R27, R6 ;  /* 0x000000061b067221 */ /* 0x000fc80000000000 */
[----:B------:R0:W-:Y:S04]  /*0450*/  STS [R14], R3 ;  /* 0x000000030e007388 */ /* 0x0001e80000000800 */
[----:B------:R0:W-:Y:S01]  /*0460*/  STS [R14+0x200], R6 ;  /* 0x000200060e007388 */ /* 0x0001e20000000800 */
[----:B------:R-:W-:Y:S06]  /*0470*/  BAR.SYNC.DEFER_BLOCKING 0x0 ;  /* 0x0000000000007b1d */ /* 0x000fec0000010000 */
[----:B0-----:R-:W-:Y:S05]  /*0480*/  @!P0 EXIT ;  /* 0x000000000000894d */ /* 0x001fea0003800000 */
[----:B------:R-:W0:Y:S01]  /*0490*/  LDS.64 R6, [R18] ;  /* 0x0000000012067984 */ /* 0x000e220000000a00 */
[----:B------:R-:W-:Y:S01]  /*04a0*/  SHF.R.S32.HI R0, RZ, 0x1f, R19 ;  /* 0x0000001fff007819 */ /* 0x000fe20000011413 */
[----:B------:R-:W1:Y:S03]  /*04b0*/  LDC.64 R2, c[0x0][0x240] ;  /* 0x00009000ff027b82 */ /* 0x000e660000000a00 */
[----:B------:R-:W-:-:S04]  /*04c0*/  LEA.HI R0, R0, R19, RZ, 0x6 ;  /* 0x0000001300007211 */ /* 0x000fc800078f30ff */
[----:B------:R-:W-:Y:S02]  /*04d0*/  LOP3.LUT R4, R0, 0xffffffc0, RZ, 0xc0, !PT ;  /* 0xffffffc000047812 */ /* 0x000fe400078ec0ff */
[----:B------:R-:W-:Y:S02]  /*04e0*/  SHF.R.S32.HI R0, RZ, 0x6, R0 ;  /* 0x00000006ff007819 */ /* 0x000fe40000011400 */
[----:B------:R-:W-:-:S04]  /*04f0*/  IADD3 R4, R19, -R4, RZ ;  /* 0x8000000413047210 */ /* 0x000fc80007ffe0ff */
[----:B------:R-:W-:-:S05]  /*0500*/  LEA R15, R15, R4, 0x6 ;  /* 0x000000040f0f7211 */ /* 0x000fca00078e30ff */
[----:B------:R-:W-:-:S04]  /*0510*/  IMAD R15, R0, 0x600, R15 ;  /* 0x00000600000f7824 */ /* 0x000fc800078e020f */
[----:B-1----:R-:W-:-:S05]  /*0520*/  IMAD.WIDE R2, R15, 0x4, R2 ;  /* 0x000000040f027825 */ /* 0x002fca00078e0202 */
[----:B0-----:R-:W-:Y:S01]  /*0530*/  STG.E.64 desc[UR6][R2.64], R6 ;  /* 0x0000000602007986 */ /* 0x001fe2000c101b06 */
[----:B------:R-:W-:Y:S05]  /*0540*/  EXIT ;  /* 0x000000000000794d */ /* 0x000fea0003800000 */
.L_x_0:
[----:B------:R-:W-:-:S00]  /*0550*/  BRA `(.L_x_0) ;  /* 0xfffffffc00fc7947 */ /* 0x000fc0000383ffff */
[----:B------:R-:W-:-:S00]  /*0560*/  NOP ;  /* 0x0000000000007918 */ /* 0x000fc00000000000 */
        /* <DEDUP_REMOVED lines=9> */
.L_x_1:


//--------------------- .nv.global.init           --------------------------
	.section	.nv.global.init,"aw",@progbits
.nv.global.init:
	.type		_$_str,@object
	.size		_$_str,(_$_str_$_2 - _$_str)
_$_str:
        /*0000*/ 	.byte	0x5f, 0x5f, 0x43, 0x55, 0x44, 0x41, 0x5f, 0x46, 0x54, 0x5a, 0x00
	.type		_$_str_$_2,@object
	.size		_$_str_$_2,(.L_1 - _$_str_$_2)
_$_str_$_2:
        /*000b*/ 	.byte	0x5f, 0x5f, 0x43, 0x55, 0x44, 0x41, 0x5f, 0x50, 0x52, 0x45, 0x43, 0x5f, 0x53, 0x51, 0x52, 0x54
        /*001b*/ 	.byte	0x00
.L_1:


//--------------------- .nv.shared.triton_poi_fused__native_batch_norm_legit_no_training_add_13 --------------------------
	.section	.nv.shared.triton_poi_fused__native_batch_norm_legit_no_training_add_13,"aw",@nobits
	.sectionflags	@""
	.align	16
	.zero		1024


//--------------------- .nv.constant0.triton_poi_fused__native_batch_norm_legit_no_training_add_13 --------------------------
	.section	.nv.constant0.triton_poi_fused__native_batch_norm_legit_no_training_add_13,"a",@progbits
	.sectionflags	@""
	.align	4
.nv.constant0.triton_poi_fused__native_batch_norm_legit_no_training_add_13:
	.zero		592
